//
// Generated by NVIDIA NVVM Compiler
//
// Compiler Build ID: CL-36424714
// Cuda compilation tools, release 13.0, V13.0.88
// Based on NVVM 20.0.0
//

.version 9.0
.target sm_100
.address_size 64

	// .globl	_Z13dotProductGPUPfS_S_i
// _ZZ13dotProductGPUPfS_S_iE4temp has been demoted

.visible .entry _Z13dotProductGPUPfS_S_i(
	.param .u64 .ptr .align 1 _Z13dotProductGPUPfS_S_i_param_0,
	.param .u64 .ptr .align 1 _Z13dotProductGPUPfS_S_i_param_1,
	.param .u64 .ptr .align 1 _Z13dotProductGPUPfS_S_i_param_2,
	.param .u32 _Z13dotProductGPUPfS_S_i_param_3
)
{
	.reg .pred 	%p<16>;
	.reg .b32 	%r<74>;
	.reg .b32 	%f<110>;
	.reg .b64 	%rd<20>;
	// demoted variable
	.shared .align 4 .b8 _ZZ13dotProductGPUPfS_S_iE4temp[1024];
	ld.param.u64 	%rd4, [_Z13dotProductGPUPfS_S_i_param_0];
	ld.param.u64 	%rd5, [_Z13dotProductGPUPfS_S_i_param_1];
	ld.param.u64 	%rd3, [_Z13dotProductGPUPfS_S_i_param_2];
	ld.param.u32 	%r35, [_Z13dotProductGPUPfS_S_i_param_3];
	cvta.to.global.u64 	%rd1, %rd5;
	cvta.to.global.u64 	%rd2, %rd4;
	mov.u32 	%r1, %tid.x;
	mov.u32 	%r36, %ctaid.x;
	mov.u32 	%r2, %ntid.x;
	mad.lo.s32 	%r65, %r36, %r2, %r1;
	mov.u32 	%r37, %nctaid.x;
	mul.lo.s32 	%r4, %r2, %r37;
	shl.b32 	%r38, %r1, 2;
	mov.u32 	%r39, _ZZ13dotProductGPUPfS_S_iE4temp;
	add.s32 	%r5, %r39, %r38;
	mov.b32 	%r40, 0;
	st.shared.u32 	[%r5], %r40;
	setp.ge.s32 	%p1, %r65, %r35;
	@%p1 bra 	$L__BB0_8;
	add.s32 	%r41, %r65, %r4;
	max.s32 	%r42, %r35, %r41;
	setp.lt.s32 	%p2, %r41, %r35;
	selp.u32 	%r43, 1, 0, %p2;
	add.s32 	%r44, %r41, %r43;
	sub.s32 	%r45, %r42, %r44;
	div.u32 	%r46, %r45, %r4;
	add.s32 	%r6, %r46, %r43;
	and.b32  	%r47, %r6, 3;
	setp.eq.s32 	%p3, %r47, 3;
	mov.f32 	%f100, 0f00000000;
	@%p3 bra 	$L__BB0_4;
	add.s32 	%r48, %r6, 1;
	and.b32  	%r49, %r48, 3;
	neg.s32 	%r63, %r49;
	mov.f32 	%f100, 0f00000000;
$L__BB0_3:
	.pragma "nounroll";
	mul.wide.s32 	%rd6, %r65, 4;
	add.s64 	%rd7, %rd1, %rd6;
	add.s64 	%rd8, %rd2, %rd6;
	ld.global.f32 	%f24, [%rd8];
	ld.global.f32 	%f25, [%rd7];
	fma.rn.f32 	%f100, %f24, %f25, %f100;
	add.s32 	%r65, %r65, %r4;
	add.s32 	%r63, %r63, 1;
	setp.ne.s32 	%p4, %r63, 0;
	@%p4 bra 	$L__BB0_3;
$L__BB0_4:
	setp.lt.u32 	%p5, %r6, 3;
	@%p5 bra 	$L__BB0_7;
	mul.wide.s32 	%rd12, %r4, 4;
	shl.b32 	%r50, %r4, 2;
$L__BB0_6:
	mul.wide.s32 	%rd9, %r65, 4;
	add.s64 	%rd10, %rd2, %rd9;
	ld.global.f32 	%f26, [%rd10];
	add.s64 	%rd11, %rd1, %rd9;
	ld.global.f32 	%f27, [%rd11];
	fma.rn.f32 	%f28, %f26, %f27, %f100;
	add.s64 	%rd13, %rd10, %rd12;
	ld.global.f32 	%f29, [%rd13];
	add.s64 	%rd14, %rd11, %rd12;
	ld.global.f32 	%f30, [%rd14];
	fma.rn.f32 	%f31, %f29, %f30, %f28;
	add.s64 	%rd15, %rd13, %rd12;
	ld.global.f32 	%f32, [%rd15];
	add.s64 	%rd16, %rd14, %rd12;
	ld.global.f32 	%f33, [%rd16];
	fma.rn.f32 	%f34, %f32, %f33, %f31;
	add.s64 	%rd17, %rd15, %rd12;
	ld.global.f32 	%f35, [%rd17];
	add.s64 	%rd18, %rd16, %rd12;
	ld.global.f32 	%f36, [%rd18];
	fma.rn.f32 	%f100, %f35, %f36, %f34;
	add.s32 	%r65, %r50, %r65;
	setp.lt.s32 	%p6, %r65, %r35;
	@%p6 bra 	$L__BB0_6;
$L__BB0_7:
	st.shared.f32 	[%r5], %f100;
$L__BB0_8:
	bar.sync 	0;
	setp.ne.s32 	%p7, %r1, 0;
	@%p7 bra 	$L__BB0_22;
	and.b32  	%r15, %r2, 15;
	setp.lt.u32 	%p8, %r2, 16;
	mov.f32 	%f109, 0f00000000;
	mov.b32 	%r70, 0;
	@%p8 bra 	$L__BB0_12;
	and.b32  	%r70, %r2, 2032;
	add.s32 	%r67, %r39, 32;
	and.b32  	%r54, %r2, -16;
	neg.s32 	%r68, %r54;
	mov.f32 	%f109, 0f00000000;
$L__BB0_11:
	.pragma "nounroll";
	ld.shared.f32 	%f40, [%r67+-32];
	add.f32 	%f41, %f109, %f40;
	ld.shared.f32 	%f42, [%r67+-28];
	add.f32 	%f43, %f41, %f42;
	ld.shared.f32 	%f44, [%r67+-24];
	add.f32 	%f45, %f43, %f44;
	ld.shared.f32 	%f46, [%r67+-20];
	add.f32 	%f47, %f45, %f46;
	ld.shared.f32 	%f48, [%r67+-16];
	add.f32 	%f49, %f47, %f48;
	ld.shared.f32 	%f50, [%r67+-12];
	add.f32 	%f51, %f49, %f50;
	ld.shared.f32 	%f52, [%r67+-8];
	add.f32 	%f53, %f51, %f52;
	ld.shared.f32 	%f54, [%r67+-4];
	add.f32 	%f55, %f53, %f54;
	ld.shared.f32 	%f56, [%r67];
	add.f32 	%f57, %f55, %f56;
	ld.shared.f32 	%f58, [%r67+4];
	add.f32 	%f59, %f57, %f58;
	ld.shared.f32 	%f60, [%r67+8];
	add.f32 	%f61, %f59, %f60;
	ld.shared.f32 	%f62, [%r67+12];
	add.f32 	%f63, %f61, %f62;
	ld.shared.f32 	%f64, [%r67+16];
	add.f32 	%f65, %f63, %f64;
	ld.shared.f32 	%f66, [%r67+20];
	add.f32 	%f67, %f65, %f66;
	ld.shared.f32 	%f68, [%r67+24];
	add.f32 	%f69, %f67, %f68;
	ld.shared.f32 	%f70, [%r67+28];
	add.f32 	%f109, %f69, %f70;
	add.s32 	%r68, %r68, 16;
	add.s32 	%r67, %r67, 64;
	setp.ne.s32 	%p9, %r68, 0;
	@%p9 bra 	$L__BB0_11;
$L__BB0_12:
	setp.eq.s32 	%p10, %r15, 0;
	@%p10 bra 	$L__BB0_21;
	and.b32  	%r23, %r2, 7;
	setp.lt.u32 	%p11, %r15, 8;
	@%p11 bra 	$L__BB0_15;
	shl.b32 	%r55, %r70, 2;
	add.s32 	%r57, %r39, %r55;
	ld.shared.f32 	%f72, [%r57];
	add.f32 	%f73, %f109, %f72;
	ld.shared.f32 	%f74, [%r57+4];
	add.f32 	%f75, %f73, %f74;
	ld.shared.f32 	%f76, [%r57+8];
	add.f32 	%f77, %f75, %f76;
	ld.shared.f32 	%f78, [%r57+12];
	add.f32 	%f79, %f77, %f78;
	ld.shared.f32 	%f80, [%r57+16];
	add.f32 	%f81, %f79, %f80;
	ld.shared.f32 	%f82, [%r57+20];
	add.f32 	%f83, %f81, %f82;
	ld.shared.f32 	%f84, [%r57+24];
	add.f32 	%f85, %f83, %f84;
	ld.shared.f32 	%f86, [%r57+28];
	add.f32 	%f109, %f85, %f86;
	add.s32 	%r70, %r70, 8;
$L__BB0_15:
	setp.eq.s32 	%p12, %r23, 0;
	@%p12 bra 	$L__BB0_21;
	and.b32  	%r26, %r2, 3;
	setp.lt.u32 	%p13, %r23, 4;
	@%p13 bra 	$L__BB0_18;
	shl.b32 	%r58, %r70, 2;
	add.s32 	%r60, %r39, %r58;
	ld.shared.f32 	%f88, [%r60];
	add.f32 	%f89, %f109, %f88;
	ld.shared.f32 	%f90, [%r60+4];
	add.f32 	%f91, %f89, %f90;
	ld.shared.f32 	%f92, [%r60+8];
	add.f32 	%f93, %f91, %f92;
	ld.shared.f32 	%f94, [%r60+12];
	add.f32 	%f109, %f93, %f94;
	add.s32 	%r70, %r70, 4;
$L__BB0_18:
	setp.eq.s32 	%p14, %r26, 0;
	@%p14 bra 	$L__BB0_21;
	shl.b32 	%r61, %r70, 2;
	add.s32 	%r73, %r39, %r61;
	neg.s32 	%r72, %r26;
$L__BB0_20:
	.pragma "nounroll";
	ld.shared.f32 	%f95, [%r73];
	add.f32 	%f109, %f109, %f95;
	add.s32 	%r73, %r73, 4;
	add.s32 	%r72, %r72, 1;
	setp.ne.s32 	%p15, %r72, 0;
	@%p15 bra 	$L__BB0_20;
$L__BB0_21:
	cvta.to.global.u64 	%rd19, %rd3;
	st.global.f32 	[%rd19], %f109;
$L__BB0_22:
	ret;

}


// ===== COMPILED SASS (sm_100) =====

	.target	sm_100

	.elftype	@"ET_EXEC"


//--------------------- .note.nv.tkinfo           --------------------------
	.section	.note.nv.tkinfo,"",@"SHT_NOTE"
	.sectionflags	@"SHF_NOTE_NV_TKINFO"
	.tkinfo
        /*0018*/ 	.word	0x00000002
        /*0030*/ 	.string	""
        /*0030*/ 	.string	"ptxas"
        /*0030*/ 	.string	"Cuda compilation tools, release 13.0, V13.0.88"
        /*0030*/ 	.string	"Build cuda_13.0.r13.0/compiler.36424714_0"
        /*0030*/ 	.string	"-arch sm_100 -m 64 "



//--------------------- .note.nv.cuinfo           --------------------------
	.section	.note.nv.cuinfo,"",@"SHT_NOTE"
	.sectionflags	@"SHF_NOTE_NV_CUINFO"
        /*0018*/ 	.short	0x0002
        /*001a*/ 	.short	0x0064
        /*001c*/ 	.short	0x0082
	.zero		2


//--------------------- .nv.info                  --------------------------
	.section	.nv.info,"",@"SHT_CUDA_INFO"
	.align	4


	//----- nvinfo : EIATTR_REGCOUNT
	.align		4
        /*0000*/ 	.byte	0x04, 0x2f
        /*0002*/ 	.short	(.L_1 - .L_0)
	.align		4
.L_0:
        /*0004*/ 	.word	index@(_Z13dotProductGPUPfS_S_i)
        /*0008*/ 	.word	0x0000001c


	//----- nvinfo : EIATTR_FRAME_SIZE
	.align		4
.L_1:
        /*000c*/ 	.byte	0x04, 0x11
        /*000e*/ 	.short	(.L_3 - .L_2)
	.align		4
.L_2:
        /*0010*/ 	.word	index@(_Z13dotProductGPUPfS_S_i)
        /*0014*/ 	.word	0x00000000


	//----- nvinfo : EIATTR_MIN_STACK_SIZE
	.align		4
.L_3:
        /*0018*/ 	.byte	0x04, 0x12
        /*001a*/ 	.short	(.L_5 - .L_4)
	.align		4
.L_4:
        /*001c*/ 	.word	index@(_Z13dotProductGPUPfS_S_i)
        /*0020*/ 	.word	0x00000000
.L_5:


//--------------------- .nv.compat                --------------------------
	.section	.nv.compat,"",@"SHT_CUDA_COMPAT_INFO"
	.align	4
        /*0000*/ 	.byte	0x02, 0x09, 0x00, 0x00, 0x02, 0x02, 0x01, 0x00, 0x02, 0x05, 0x05, 0x00, 0x03, 0x07, 0x01, 0x01
        /*0010*/ 	.byte	0x02, 0x03, 0x00, 0x00, 0x02, 0x06, 0x01, 0x00, 0x04, 0x0b, 0x08, 0x00, 0x09, 0x00, 0x00, 0x00
        /*0020*/ 	.byte	0x00, 0x00, 0x00, 0x00


//--------------------- .nv.info._Z13dotProductGPUPfS_S_i --------------------------
	.section	.nv.info._Z13dotProductGPUPfS_S_i,"",@"SHT_CUDA_INFO"
	.sectionflags	@""
	.align	4


	//----- nvinfo : EIATTR_CUDA_API_VERSION
	.align		4
        /*0000*/ 	.byte	0x04, 0x37
        /*0002*/ 	.short	(.L_7 - .L_6)
.L_6:
        /*0004*/ 	.word	0x00000082


	//----- nvinfo : EIATTR_KPARAM_INFO
	.align		4
.L_7:
        /*0008*/ 	.byte	0x04, 0x17
        /*000a*/ 	.short	(.L_9 - .L_8)
.L_8:
        /*000c*/ 	.word	0x00000000
        /*0010*/ 	.short	0x0003
        /*0012*/ 	.short	0x0018
        /*0014*/ 	.byte	0x00, 0xf0, 0x11, 0x00


	//----- nvinfo : EIATTR_KPARAM_INFO
	.align		4
.L_9:
        /*0018*/ 	.byte	0x04, 0x17
        /*001a*/ 	.short	(.L_11 - .L_10)
.L_10:
        /*001c*/ 	.word	0x00000000
        /*0020*/ 	.short	0x0002
        /*0022*/ 	.short	0x0010
        /*0024*/ 	.byte	0x00, 0xf5, 0x21, 0x00


	//----- nvinfo : EIATTR_KPARAM_INFO
	.align		4
.L_11:
        /*0028*/ 	.byte	0x04, 0x17
        /*002a*/ 	.short	(.L_13 - .L_12)
.L_12:
        /*002c*/ 	.word	0x00000000
        /*0030*/ 	.short	0x0001
        /*0032*/ 	.short	0x0008
        /*0034*/ 	.byte	0x00, 0xf5, 0x21, 0x00


	//----- nvinfo : EIATTR_KPARAM_INFO
	.align		4
.L_13:
        /*0038*/ 	.byte	0x04, 0x17
        /*003a*/ 	.short	(.L_15 - .L_14)
.L_14:
        /*003c*/ 	.word	0x00000000
        /*0040*/ 	.short	0x0000
        /*0042*/ 	.short	0x0000
        /*0044*/ 	.byte	0x00, 0xf5, 0x21, 0x00


	//----- nvinfo : EIATTR_SPARSE_MMA_MASK
	.align		4
.L_15:
        /*0048*/ 	.byte	0x03, 0x50
        /*004a*/ 	.short	0x0000


	//----- nvinfo : EIATTR_MAXREG_COUNT
	.align		4
        /*004c*/ 	.byte	0x03, 0x1b
        /*004e*/ 	.short	0x00ff


	//----- nvinfo : EIATTR_NUM_BARRIERS
	.align		4
        /*0050*/ 	.byte	0x02, 0x4c
        /*0052*/ 	.byte	0x01
	.zero		1


	//----- nvinfo : EIATTR_MERCURY_ISA_VERSION
	.align		4
        /*0054*/ 	.byte	0x03, 0x5f
        /*0056*/ 	.short	0x0101


	//----- nvinfo : EIATTR_VRC_CTA_INIT_COUNT
	.align		4
        /*0058*/ 	.byte	0x02, 0x4a
	.zero		1
	.zero		1


	//----- nvinfo : EIATTR_EXIT_INSTR_OFFSETS
	.align		4
        /*005c*/ 	.byte	0x04, 0x1c
        /*005e*/ 	.short	(.L_17 - .L_16)


	//   ....[0]....
.L_16:
        /*0060*/ 	.word	0x000005f0


	//   ....[1]....
        /*0064*/ 	.word	0x00000ab0


	//----- nvinfo : EIATTR_CRS_STACK_SIZE
	.align		4
.L_17:
        /*0068*/ 	.byte	0x04, 0x1e
        /*006a*/ 	.short	(.L_19 - .L_18)
.L_18:
        /*006c*/ 	.word	0x00000000


	//----- nvinfo : EIATTR_CBANK_PARAM_SIZE
	.align		4
.L_19:
        /*0070*/ 	.byte	0x03, 0x19
        /*0072*/ 	.short	0x001c


	//----- nvinfo : EIATTR_PARAM_CBANK
	.align		4
        /*0074*/ 	.byte	0x04, 0x0a
        /*0076*/ 	.short	(.L_21 - .L_20)
	.align		4
.L_20:
        /*0078*/ 	.word	index@(.nv.constant0._Z13dotProductGPUPfS_S_i)
        /*007c*/ 	.short	0x0380
        /*007e*/ 	.short	0x001c


	//----- nvinfo : EIATTR_SW_WAR
	.align		4
.L_21:
        /*0080*/ 	.byte	0x04, 0x36
        /*0082*/ 	.short	(.L_23 - .L_22)
.L_22:
        /*0084*/ 	.word	0x00000008
.L_23:


//--------------------- .nv.callgraph             --------------------------
	.section	.nv.callgraph,"",@"SHT_CUDA_CALLGRAPH"
	.align	4
	.sectionentsize	8
	.align		4
        /*0000*/ 	.word	0x00000000
	.align		4
        /*0004*/ 	.word	0xffffffff
	.align		4
        /*0008*/ 	.word	0x00000000
	.align		4
        /*000c*/ 	.word	0xfffffffe
	.align		4
        /*0010*/ 	.word	0x00000000
	.align		4
        /*0014*/ 	.word	0xfffffffd
	.align		4
        /*0018*/ 	.word	0x00000000
	.align		4
        /*001c*/ 	.word	0xfffffffc


//--------------------- .text._Z13dotProductGPUPfS_S_i --------------------------
	.section	.text._Z13dotProductGPUPfS_S_i,"ax",@progbits
	.align	128
        .global         _Z13dotProductGPUPfS_S_i
        .type           _Z13dotProductGPUPfS_S_i,@function
        .size           _Z13dotProductGPUPfS_S_i,(.L_x_15 - _Z13dotProductGPUPfS_S_i)
        .other          _Z13dotProductGPUPfS_S_i,@"STO_CUDA_ENTRY STV_DEFAULT"
_Z13dotProductGPUPfS_S_i:
.text._Z13dotProductGPUPfS_S_i:
[----:B------:R-:W-:Y:S01]  /*0000*/  LDC R1, c[0x0][0x37c] ;  /* 0x0000df00ff017b82 */ /* 0x000fe20000000800 */
[----:B------:R-:W0:Y:S07]  /*0010*/  S2R R3, SR_TID.X ;  /* 0x0000000000037919 */ /* 0x000e2e0000002100 */
[----:B------:R-:W1:Y:S01]  /*0020*/  S2UR UR5, SR_CgaCtaId ;  /* 0x00000000000579c3 */ /* 0x000e620000008800 */
[----:B------:R-:W-:Y:S01]  /*0030*/  UMOV UR4, 0x400 ;  /* 0x0000040000047882 */ /* 0x000fe20000000000 */
[----:B------:R-:W2:Y:S01]  /*0040*/  LDCU UR9, c[0x0][0x398] ;  /* 0x00007300ff0977ac */ /* 0x000ea20008000800 */
[----:B------:R-:W-:Y:S01]  /*0050*/  BSSY.RECONVERGENT B0, `(.L_x_0) ;  /* 0x0000057000007945 */ /* 0x000fe20003800200 */
[----:B------:R-:W3:Y:S04]  /*0060*/  LDCU.64 UR6, c[0x0][0x358] ;  /* 0x00006b00ff0677ac */ /* 0x000ee80008000a00 */
[----:B------:R-:W4:Y:S08]  /*0070*/  S2UR UR8, SR_CTAID.X ;  /* 0x00000000000879c3 */ /* 0x000f300000002500 */
[----:B------:R-:W4:Y:S01]  /*0080*/  LDC R0, c[0x0][0x360] ;  /* 0x0000d800ff007b82 */ /* 0x000f220000000800 */
[----:B-1----:R-:W-:Y:S01]  /*0090*/  ULEA UR4, UR5, UR4, 0x18 ;  /* 0x0000000405047291 */ /* 0x002fe2000f8ec0ff */
[----:B------:R-:W1:Y:S05]  /*00a0*/  LDCU UR5, c[0x0][0x370] ;  /* 0x00006e00ff0577ac */ /* 0x000e6a0008000800 */
[----:B0-----:R-:W-:-:S05]  /*00b0*/  LEA R2, R3, UR4, 0x2 ;  /* 0x0000000403027c11 */ /* 0x001fca000f8e10ff */
[----:B------:R0:W-:Y:S01]  /*00c0*/  STS [R2], RZ ;  /* 0x000000ff02007388 */ /* 0x0001e20000000800 */
[----:B----4-:R-:W-:-:S05]  /*00d0*/  IMAD R5, R0, UR8, R3 ;  /* 0x0000000800057c24 */ /* 0x010fca000f8e0203 */
[----:B--2---:R-:W-:-:S13]  /*00e0*/  ISETP.GE.AND P0, PT, R5, UR9, PT ;  /* 0x0000000905007c0c */ /* 0x004fda000bf06270 */
[----:B01-3--:R-:W-:Y:S05]  /*00f0*/  @P0 BRA `(.L_x_1) ;  /* 0x0000000400300947 */ /* 0x00bfea0003800000 */
[----:B------:R-:W-:Y:S01]  /*0100*/  IMAD R4, R0, UR5, RZ ;  /* 0x0000000500047c24 */ /* 0x000fe2000f8e02ff */
[----:B------:R-:W-:Y:S03]  /*0110*/  BSSY.RECONVERGENT B1, `(.L_x_2) ;  /* 0x000002d000017945 */ /* 0x000fe60003800200 */
[----:B------:R-:W0:Y:S01]  /*0120*/  I2F.U32.RP R11, R4 ;  /* 0x00000004000b7306 */ /* 0x000e220000209000 */
[----:B------:R-:W-:Y:S02]  /*0130*/  IADD3 R8, PT, PT, R4, R5, RZ ;  /* 0x0000000504087210 */ /* 0x000fe40007ffe0ff */
[----:B------:R-:W-:Y:S02]  /*0140*/  IADD3 R13, PT, PT, RZ, -R4, RZ ;  /* 0x80000004ff0d7210 */ /* 0x000fe40007ffe0ff */
[C---:B------:R-:W-:Y:S02]  /*0150*/  ISETP.GE.AND P0, PT, R8.reuse, UR9, PT ;  /* 0x0000000908007c0c */ /* 0x040fe4000bf06270 */
[----:B------:R-:W-:-:S02]  /*0160*/  VIMNMX R9, PT, PT, R8, UR9, !PT ;  /* 0x0000000908097c48 */ /* 0x000fc4000ffe0100 */
[----:B------:R-:W-:Y:S02]  /*0170*/  SEL R10, RZ, 0x1, P0 ;  /* 0x00000001ff0a7807 */ /* 0x000fe40000000000 */
[----:B------:R-:W-:Y:S02]  /*0180*/  ISETP.NE.U32.AND P2, PT, R4, RZ, PT ;  /* 0x000000ff0400720c */ /* 0x000fe40003f45070 */
[----:B------:R-:W-:Y:S01]  /*0190*/  IADD3 R9, PT, PT, R9, -R8, -R10 ;  /* 0x8000000809097210 */ /* 0x000fe20007ffe80a */
[----:B0-----:R-:W0:Y:S02]  /*01a0*/  MUFU.RCP R11, R11 ;  /* 0x0000000b000b7308 */ /* 0x001e240000001000 */
[----:B0-----:R-:W-:-:S06]  /*01b0*/  IADD3 R6, PT, PT, R11, 0xffffffe, RZ ;  /* 0x0ffffffe0b067810 */ /* 0x001fcc0007ffe0ff */
[----:B------:R0:W1:Y:S02]  /*01c0*/  F2I.FTZ.U32.TRUNC.NTZ R7, R6 ;  /* 0x0000000600077305 */ /* 0x000064000021f000 */
[----:B0-----:R-:W-:Y:S02]  /*01d0*/  HFMA2 R6, -RZ, RZ, 0, 0 ;  /* 0x00000000ff067431 */ /* 0x001fe400000001ff */
[----:B-1----:R-:W-:-:S04]  /*01e0*/  IMAD R13, R13, R7, RZ ;  /* 0x000000070d0d7224 */ /* 0x002fc800078e02ff */
[----:B------:R-:W-:-:S06]  /*01f0*/  IMAD.HI.U32 R12, R7, R13, R6 ;  /* 0x0000000d070c7227 */ /* 0x000fcc00078e0006 */
[----:B------:R-:W-:-:S05]  /*0200*/  IMAD.HI.U32 R7, R12, R9, RZ ;  /* 0x000000090c077227 */ /* 0x000fca00078e00ff */
[----:B------:R-:W-:-:S05]  /*0210*/  IADD3 R6, PT, PT, -R7, RZ, RZ ;  /* 0x000000ff07067210 */ /* 0x000fca0007ffe1ff */
[----:B------:R-:W-:-:S05]  /*0220*/  IMAD R9, R4, R6, R9 ;  /* 0x0000000604097224 */ /* 0x000fca00078e0209 */
[----:B------:R-:W-:-:S13]  /*0230*/  ISETP.GE.U32.AND P0, PT, R9, R4, PT ;  /* 0x000000040900720c */ /* 0x000fda0003f06070 */
[----:B------:R-:W-:Y:S01]  /*0240*/  @P0 IMAD.IADD R9, R9, 0x1, -R4 ;  /* 0x0000000109090824 */ /* 0x000fe200078e0a04 */
[----:B------:R-:W-:-:S04]  /*0250*/  @P0 IADD3 R7, PT, PT, R7, 0x1, RZ ;  /* 0x0000000107070810 */ /* 0x000fc80007ffe0ff */
[----:B------:R-:W-:-:S13]  /*0260*/  ISETP.GE.U32.AND P1, PT, R9, R4, PT ;  /* 0x000000040900720c */ /* 0x000fda0003f26070 */
[----:B------:R-:W-:Y:S02]  /*0270*/  @P1 IADD3 R7, PT, PT, R7, 0x1, RZ ;  /* 0x0000000107071810 */ /* 0x000fe40007ffe0ff */
[----:B------:R-:W-:-:S04]  /*0280*/  @!P2 LOP3.LUT R7, RZ, R4, RZ, 0x33, !PT ;  /* 0x00000004ff07a212 */ /* 0x000fc800078e33ff */
[----:B------:R-:W-:-:S04]  /*0290*/  IADD3 R6, PT, PT, R10, R7, RZ ;  /* 0x000000070a067210 */ /* 0x000fc80007ffe0ff */
[C---:B------:R-:W-:Y:S02]  /*02a0*/  LOP3.LUT R7, R6.reuse, 0x3, RZ, 0xc0, !PT ;  /* 0x0000000306077812 */ /* 0x040fe400078ec0ff */
[----:B------:R-:W-:Y:S02]  /*02b0*/  ISETP.GE.U32.AND P1, PT, R6, 0x3, PT ;  /* 0x000000030600780c */ /* 0x000fe40003f26070 */
[----:B------:R-:W-:Y:S02]  /*02c0*/  ISETP.NE.AND P0, PT, R7, 0x3, PT ;  /* 0x000000030700780c */ /* 0x000fe40003f05270 */
[----:B------:R-:W-:-:S11]  /*02d0*/  MOV R7, RZ ;  /* 0x000000ff00077202 */ /* 0x000fd60000000f00 */
[----:B------:R-:W-:Y:S05]  /*02e0*/  @!P0 BRA `(.L_x_3) ;  /* 0x00000000003c8947 */ /* 0x000fea0003800000 */
[----:B------:R-:W0:Y:S01]  /*02f0*/  LDC.64 R8, c[0x0][0x380] ;  /* 0x0000e000ff087b82 */ /* 0x000e220000000a00 */
[----:B------:R-:W-:Y:S01]  /*0300*/  VIADD R6, R6, 0x1 ;  /* 0x0000000106067836 */ /* 0x000fe20000000000 */
[----:B------:R-:W-:-:S04]  /*0310*/  MOV R7, RZ ;  /* 0x000000ff00077202 */ /* 0x000fc80000000f00 */
[----:B------:R-:W-:Y:S02]  /*0320*/  LOP3.LUT R6, R6, 0x3, RZ, 0xc0, !PT ;  /* 0x0000000306067812 */ /* 0x000fe400078ec0ff */
[----:B------:R-:W1:Y:S02]  /*0330*/  LDC.64 R10, c[0x0][0x388] ;  /* 0x0000e200ff0a7b82 */ /* 0x000e640000000a00 */
[----:B------:R-:W-:-:S07]  /*0340*/  IADD3 R6, PT, PT, -R6, RZ, RZ ;  /* 0x000000ff06067210 */ /* 0x000fce0007ffe1ff */
.L_x_4:
[----:B-1----:R-:W-:-:S04]  /*0350*/  IMAD.WIDE R12, R5, 0x4, R10 ;  /* 0x00000004050c7825 */ /* 0x002fc800078e020a */
[----:B0-----:R-:W-:Y:S02]  /*0360*/  IMAD.WIDE R14, R5, 0x4, R8 ;  /* 0x00000004050e7825 */ /* 0x001fe400078e0208 */
[----:B------:R-:W2:Y:S04]  /*0370*/  LDG.E R12, desc[UR6][R12.64] ;  /* 0x000000060c0c7981 */ /* 0x000ea8000c1e1900 */
[----:B------:R-:W2:Y:S01]  /*0380*/  LDG.E R14, desc[UR6][R14.64] ;  /* 0x000000060e0e7981 */ /* 0x000ea2000c1e1900 */
[----:B------:R-:W-:Y:S02]  /*0390*/  IADD3 R6, PT, PT, R6, 0x1, RZ ;  /* 0x0000000106067810 */ /* 0x000fe40007ffe0ff */
[----:B------:R-:W-:Y:S02]  /*03a0*/  IADD3 R5, PT, PT, R4, R5, RZ ;  /* 0x0000000504057210 */ /* 0x000fe40007ffe0ff */
[----:B------:R-:W-:Y:S01]  /*03b0*/  ISETP.NE.AND P0, PT, R6, RZ, PT ;  /* 0x000000ff0600720c */ /* 0x000fe20003f05270 */
[----:B--2---:R-:W-:-:S12]  /*03c0*/  FFMA R7, R14, R12, R7 ;  /* 0x0000000c0e077223 */ /* 0x004fd80000000007 */
[----:B------:R-:W-:Y:S05]  /*03d0*/  @P0 BRA `(.L_x_4) ;  /* 0xfffffffc00dc0947 */ /* 0x000fea000383ffff */
.L_x_3:
[----:B------:R-:W-:Y:S05]  /*03e0*/  BSYNC.RECONVERGENT B1 ;  /* 0x0000000000017941 */ /* 0x000fea0003800200 */
.L_x_2:
[----:B------:R-:W-:Y:S04]  /*03f0*/  BSSY.RECONVERGENT B1, `(.L_x_5) ;  /* 0x000001b000017945 */ /* 0x000fe80003800200 */
[----:B------:R-:W-:Y:S05]  /*0400*/  @!P1 BRA `(.L_x_6) ;  /* 0x0000000000649947 */ /* 0x000fea0003800000 */
.L_x_7:
[----:B------:R-:W0:Y:S08]  /*0410*/  LDC.64 R8, c[0x0][0x380] ;  /* 0x0000e000ff087b82 */ /* 0x000e300000000a00 */
[----:B------:R-:W1:Y:S01]  /*0420*/  LDC.64 R10, c[0x0][0x388] ;  /* 0x0000e200ff0a7b82 */ /* 0x000e620000000a00 */
[----:B0-----:R-:W-:-:S04]  /*0430*/  IMAD.WIDE R20, R5, 0x4, R8 ;  /* 0x0000000405147825 */ /* 0x001fc800078e0208 */
[----:B------:R-:W-:Y:S02]  /*0440*/  IMAD.WIDE R18, R4, 0x4, R20 ;  /* 0x0000000404127825 */ /* 0x000fe400078e0214 */
[----:B------:R-:W2:Y:S02]  /*0450*/  LDG.E R20, desc[UR6][R20.64] ;  /* 0x0000000614147981 */ /* 0x000ea4000c1e1900 */
[----:B-1----:R-:W-:-:S04]  /*0460*/  IMAD.WIDE R22, R5, 0x4, R10 ;  /* 0x0000000405167825 */ /* 0x002fc800078e020a */
[C---:B------:R-:W-:Y:S02]  /*0470*/  IMAD.WIDE R10, R4.reuse, 0x4, R22 ;  /* 0x00000004040a7825 */ /* 0x040fe400078e0216 */
[----:B------:R-:W2:Y:S02]  /*0480*/  LDG.E R22, desc[UR6][R22.64] ;  /* 0x0000000616167981 */ /* 0x000ea4000c1e1900 */
[C---:B------:R-:W-:Y:S02]  /*0490*/  IMAD.WIDE R12, R4.reuse, 0x4, R18 ;  /* 0x00000004040c7825 */ /* 0x040fe400078e0212 */
[----:B------:R-:W3:Y:S02]  /*04a0*/  LDG.E R19, desc[UR6][R18.64] ;  /* 0x0000000612137981 */ /* 0x000ee4000c1e1900 */
[C---:B------:R-:W-:Y:S02]  /*04b0*/  IMAD.WIDE R8, R4.reuse, 0x4, R10 ;  /* 0x0000000404087825 */ /* 0x040fe400078e020a */
[----:B------:R-:W3:Y:S02]  /*04c0*/  LDG.E R10, desc[UR6][R10.64] ;  /* 0x000000060a0a7981 */ /* 0x000ee4000c1e1900 */
[----:B------:R-:W-:-:S02]  /*04d0*/  IMAD.WIDE R16, R4, 0x4, R12 ;  /* 0x0000000404107825 */ /* 0x000fc400078e020c */
[----:B------:R-:W4:Y:S02]  /*04e0*/  LDG.E R25, desc[UR6][R12.64] ;  /* 0x000000060c197981 */ /* 0x000f24000c1e1900 */
[C---:B------:R-:W-:Y:S02]  /*04f0*/  IMAD.WIDE R14, R4.reuse, 0x4, R8 ;  /* 0x00000004040e7825 */ /* 0x040fe400078e0208 */
[----:B------:R-:W4:Y:S04]  /*0500*/  LDG.E R8, desc[UR6][R8.64] ;  /* 0x0000000608087981 */ /* 0x000f28000c1e1900 */
[----:B------:R-:W5:Y:S04]  /*0510*/  LDG.E R17, desc[UR6][R16.64] ;  /* 0x0000000610117981 */ /* 0x000f68000c1e1900 */
[----:B------:R-:W5:Y:S01]  /*0520*/  LDG.E R14, desc[UR6][R14.64] ;  /* 0x000000060e0e7981 */ /* 0x000f62000c1e1900 */
[----:B------:R-:W-:-:S05]  /*0530*/  IMAD R5, R4, 0x4, R5 ;  /* 0x0000000404057824 */ /* 0x000fca00078e0205 */
[----:B------:R-:W-:Y:S01]  /*0540*/  ISETP.GE.AND P0, PT, R5, UR9, PT ;  /* 0x0000000905007c0c */ /* 0x000fe2000bf06270 */
[----:B--2---:R-:W-:-:S04]  /*0550*/  FFMA R20, R20, R22, R7 ;  /* 0x0000001614147223 */ /* 0x004fc80000000007 */
[----:B---3--:R-:W-:-:S04]  /*0560*/  FFMA R20, R19, R10, R20 ;  /* 0x0000000a13147223 */ /* 0x008fc80000000014 */
[----:B----4-:R-:W-:-:S04]  /*0570*/  FFMA R20, R25, R8, R20 ;  /* 0x0000000819147223 */ /* 0x010fc80000000014 */
[----:B-----5:R-:W-:Y:S01]  /*0580*/  FFMA R7, R17, R14, R20 ;  /* 0x0000000e11077223 */ /* 0x020fe20000000014 */
[----:B------:R-:W-:Y:S06]  /*0590*/  @!P0 BRA `(.L_x_7) ;  /* 0xfffffffc009c8947 */ /* 0x000fec000383ffff */
.L_x_6:
[----:B------:R-:W-:Y:S05]  /*05a0*/  BSYNC.RECONVERGENT B1 ;  /* 0x0000000000017941 */ /* 0x000fea0003800200 */
.L_x_5:
[----:B------:R0:W-:Y:S02]  /*05b0*/  STS [R2], R7 ;  /* 0x0000000702007388 */ /* 0x0001e40000000800 */
.L_x_1:
[----:B------:R-:W-:Y:S05]  /*05c0*/  BSYNC.RECONVERGENT B0 ;  /* 0x0000000000007941 */ /* 0x000fea0003800200 */
.L_x_0:
[----:B------:R-:W-:Y:S01]  /*05d0*/  BAR.SYNC.DEFER_BLOCKING 0x0 ;  /* 0x0000000000007b1d */ /* 0x000fe20000010000 */
[----:B------:R-:W-:-:S13]  /*05e0*/  ISETP.NE.AND P0, PT, R3, RZ, PT ;  /* 0x000000ff0300720c */ /* 0x000fda0003f05270 */
[----:B------:R-:W-:Y:S05]  /*05f0*/  @P0 EXIT ;  /* 0x000000000000094d */ /* 0x000fea0003800000 */
[C---:B------:R-:W-:Y:S01]  /*0600*/  ISETP.GE.U32.AND P0, PT, R0.reuse, 0x10, PT ;  /* 0x000000100000780c */ /* 0x040fe20003f06070 */
[----:B------:R-:W-:Y:S01]  /*0610*/  HFMA2 R19, -RZ, RZ, 0, 0 ;  /* 0x00000000ff137431 */ /* 0x000fe200000001ff */
[----:B------:R-:W-:Y:S02]  /*0620*/  LOP3.LUT R20, R0, 0xf, RZ, 0xc0, !PT ;  /* 0x0000000f00147812 */ /* 0x000fe400078ec0ff */
[----:B0-----:R-:W-:Y:S02]  /*0630*/  MOV R2, RZ ;  /* 0x000000ff00027202 */ /* 0x001fe40000000f00 */
[----:B------:R-:W-:-:S07]  /*0640*/  ISETP.NE.AND P1, PT, R20, RZ, PT ;  /* 0x000000ff1400720c */ /* 0x000fce0003f25270 */
[----:B------:R-:W-:Y:S06]  /*0650*/  @!P0 BRA `(.L_x_8) ;  /* 0x0000000000748947 */ /* 0x000fec0003800000 */
[C---:B------:R-:W-:Y:S01]  /*0660*/  LOP3.LUT R3, R0.reuse, 0xfffffff0, RZ, 0xc0, !PT ;  /* 0xfffffff000037812 */ /* 0x040fe200078ec0ff */
[----:B------:R-:W-:Y:S01]  /*0670*/  UIADD3 UR5, UPT, UPT, UR4, 0x20, URZ ;  /* 0x0000002004057890 */ /* 0x000fe2000fffe0ff */
[----:B------:R-:W-:Y:S02]  /*0680*/  LOP3.LUT R2, R0, 0x7f0, RZ, 0xc0, !PT ;  /* 0x000007f000027812 */ /* 0x000fe400078ec0ff */
[----:B------:R-:W-:Y:S02]  /*0690*/  MOV R19, RZ ;  /* 0x000000ff00137202 */ /* 0x000fe40000000f00 */
[----:B------:R-:W-:-:S07]  /*06a0*/  IADD3 R3, PT, PT, -R3, RZ, RZ ;  /* 0x000000ff03037210 */ /* 0x000fce0007ffe1ff */
.L_x_9:
[----:B------:R-:W0:Y:S01]  /*06b0*/  LDS.128 R4, [UR5+-0x20] ;  /* 0xffffe005ff047984 */ /* 0x000e220008000c00 */
[----:B------:R-:W-:-:S03]  /*06c0*/  VIADD R3, R3, 0x10 ;  /* 0x0000001003037836 */ /* 0x000fc60000000000 */
[----:B------:R-:W1:Y:S02]  /*06d0*/  LDS.128 R8, [UR5+-0x10] ;  /* 0xfffff005ff087984 */ /* 0x000e640008000c00 */
[----:B------:R-:W-:Y:S02]  /*06e0*/  ISETP.NE.AND P0, PT, R3, RZ, PT ;  /* 0x000000ff0300720c */ /* 0x000fe40003f05270 */
[----:B------:R-:W2:Y:S01]  /*06f0*/  LDS.128 R12, [UR5] ;  /* 0x00000005ff0c7984 */ /* 0x000ea20008000c00 */
[----:B0-----:R-:W-:-:S03]  /*0700*/  FADD R4, R4, R19 ;  /* 0x0000001304047221 */ /* 0x001fc60000000000 */
[----:B------:R-:W0:Y:S01]  /*0710*/  LDS.128 R16, [UR5+0x10] ;  /* 0x00001005ff107984 */ /* 0x000e220008000c00 */
[----:B------:R-:W-:Y:S01]  /*0720*/  UIADD3 UR5, UPT, UPT, UR5, 0x40, URZ ;  /* 0x0000004005057890 */ /* 0x000fe2000fffe0ff */
[----:B------:R-:W-:-:S04]  /*0730*/  FADD R5, R4, R5 ;  /* 0x0000000504057221 */ /* 0x000fc80000000000 */
[----:B------:R-:W-:-:S04]  /*0740*/  FADD R6, R5, R6 ;  /* 0x0000000605067221 */ /* 0x000fc80000000000 */
[----:B------:R-:W-:-:S04]  /*0750*/  FADD R7, R6, R7 ;  /* 0x0000000706077221 */ /* 0x000fc80000000000 */
[----:B-1----:R-:W-:-:S04]  /*0760*/  FADD R8, R7, R8 ;  /* 0x0000000807087221 */ /* 0x002fc80000000000 */
[----:B------:R-:W-:-:S04]  /*0770*/  FADD R9, R8, R9 ;  /* 0x0000000908097221 */ /* 0x000fc80000000000 */
[----:B------:R-:W-:-:S04]  /*0780*/  FADD R10, R9, R10 ;  /* 0x0000000a090a7221 */ /* 0x000fc80000000000 */
[----:B------:R-:W-:-:S04]  /*0790*/  FADD R11, R10, R11 ;  /* 0x0000000b0a0b7221 */ /* 0x000fc80000000000 */
[----:B--2---:R-:W-:-:S04]  /*07a0*/  FADD R12, R11, R12 ;  /* 0x0000000c0b0c7221 */ /* 0x004fc80000000000 */
[----:B------:R-:W-:-:S04]  /*07b0*/  FADD R13, R12, R13 ;  /* 0x0000000d0c0d7221 */ /* 0x000fc80000000000 */
[----:B------:R-:W-:-:S04]  /*07c0*/  FADD R14, R13, R14 ;  /* 0x0000000e0d0e7221 */ /* 0x000fc80000000000 */
[----:B------:R-:W-:-:S04]  /*07d0*/  FADD R15, R14, R15 ;  /* 0x0000000f0e0f7221 */ /* 0x000fc80000000000 */
[----:B0-----:R-:W-:-:S04]  /*07e0*/  FADD R16, R15, R16 ;  /* 0x000000100f107221 */ /* 0x001fc80000000000 */
[----:B------:R-:W-:-:S04]  /*07f0*/  FADD R17, R16, R17 ;  /* 0x0000001110117221 */ /* 0x000fc80000000000 */
[----:B------:R-:W-:-:S04]  /*0800*/  FADD R18, R17, R18 ;  /* 0x0000001211127221 */ /* 0x000fc80000000000 */
[----:B------:R-:W-:Y:S01]  /*0810*/  FADD R19, R18, R19 ;  /* 0x0000001312137221 */ /* 0x000fe20000000000 */
[----:B------:R-:W-:Y:S06]  /*0820*/  @P0 BRA `(.L_x_9) ;  /* 0xfffffffc00a00947 */ /* 0x000fec000383ffff */
.L_x_8:
[----:B------:R-:W-:Y:S05]  /*0830*/  @!P1 BRA `(.L_x_10) ;  /* 0x0000000000949947 */ /* 0x000fea0003800000 */
[----:B------:R-:W-:Y:S02]  /*0840*/  ISETP.GE.U32.AND P0, PT, R20, 0x8, PT ;  /* 0x000000081400780c */ /* 0x000fe40003f06070 */
[----:B------:R-:W-:-:S04]  /*0850*/  LOP3.LUT R12, R0, 0x7, RZ, 0xc0, !PT ;  /* 0x00000007000c7812 */ /* 0x000fc800078ec0ff */
[----:B------:R-:W-:-:S07]  /*0860*/  ISETP.NE.AND P1, PT, R12, RZ, PT ;  /* 0x000000ff0c00720c */ /* 0x000fce0003f25270 */
[----:B------:R-:W-:Y:S06]  /*0870*/  @!P0 BRA `(.L_x_11) ;  /* 0x0000000000308947 */ /* 0x000fec0003800000 */
[C---:B------:R-:W-:Y:S02]  /*0880*/  LEA R3, R2.reuse, UR4, 0x2 ;  /* 0x0000000402037c11 */ /* 0x040fe4000f8e10ff */
[----:B------:R-:W-:-:S03]  /*0890*/  IADD3 R2, PT, PT, R2, 0x8, RZ ;  /* 0x0000000802027810 */ /* 0x000fc60007ffe0ff */
[----:B------:R-:W0:Y:S04]  /*08a0*/  LDS.128 R4, [R3] ;  /* 0x0000000003047984 */ /* 0x000e280000000c00 */
[----:B------:R-:W1:Y:S01]  /*08b0*/  LDS.128 R8, [R3+0x10] ;  /* 0x0000100003087984 */ /* 0x000e620000000c00 */
[----:B0-----:R-:W-:-:S04]  /*08c0*/  FADD R4, R19, R4 ;  /* 0x0000000413047221 */ /* 0x001fc80000000000 */
[----:B------:R-:W-:-:S04]  /*08d0*/  FADD R5, R4, R5 ;  /* 0x0000000504057221 */ /* 0x000fc80000000000 */
[----:B------:R-:W-:-:S04]  /*08e0*/  FADD R6, R5, R6 ;  /* 0x0000000605067221 */ /* 0x000fc80000000000 */
[----:B------:R-:W-:-:S04]  /*08f0*/  FADD R7, R6, R7 ;  /* 0x0000000706077221 */ /* 0x000fc80000000000 */
[----:B-1----:R-:W-:-:S04]  /*0900*/  FADD R8, R7, R8 ;  /* 0x0000000807087221 */ /* 0x002fc80000000000 */
[----:B------:R-:W-:-:S04]  /*0910*/  FADD R9, R8, R9 ;  /* 0x0000000908097221 */ /* 0x000fc80000000000 */
[----:B------:R-:W-:-:S04]  /*0920*/  FADD R10, R9, R10 ;  /* 0x0000000a090a7221 */ /* 0x000fc80000000000 */
[----:B------:R-:W-:-:S07]  /*0930*/  FADD R19, R10, R11 ;  /* 0x0000000b0a137221 */ /* 0x000fce0000000000 */
.L_x_11:
[----:B------:R-:W-:Y:S05]  /*0940*/  @!P1 BRA `(.L_x_10) ;  /* 0x0000000000509947 */ /* 0x000fea0003800000 */
[----:B------:R-:W-:Y:S02]  /*0950*/  ISETP.GE.U32.AND P0, PT, R12, 0x4, PT ;  /* 0x000000040c00780c */ /* 0x000fe40003f06070 */
[----:B------:R-:W-:-:S04]  /*0960*/  LOP3.LUT R0, R0, 0x3, RZ, 0xc0, !PT ;  /* 0x0000000300007812 */ /* 0x000fc800078ec0ff */
[----:B------:R-:W-:-:S07]  /*0970*/  ISETP.NE.AND P1, PT, R0, RZ, PT ;  /* 0x000000ff0000720c */ /* 0x000fce0003f25270 */
[----:B------:R-:W-:Y:S06]  /*0980*/  @!P0 BRA `(.L_x_12) ;  /* 0x00000000001c8947 */ /* 0x000fec0003800000 */
[C---:B------:R-:W-:Y:S02]  /*0990*/  LEA R4, R2.reuse, UR4, 0x2 ;  /* 0x0000000402047c11 */ /* 0x040fe4000f8e10ff */
[----:B------:R-:W-:-:S04]  /*09a0*/  IADD3 R2, PT, PT, R2, 0x4, RZ ;  /* 0x0000000402027810 */ /* 0x000fc80007ffe0ff */
[----:B------:R-:W0:Y:S02]  /*09b0*/  LDS.128 R4, [R4] ;  /* 0x0000000004047984 */ /* 0x000e240000000c00 */
[----:B0-----:R-:W-:-:S04]  /*09c0*/  FADD R8, R19, R4 ;  /* 0x0000000413087221 */ /* 0x001fc80000000000 */
[----:B------:R-:W-:-:S04]  /*09d0*/  FADD R5, R8, R5 ;  /* 0x0000000508057221 */ /* 0x000fc80000000000 */
[----:B------:R-:W-:-:S04]  /*09e0*/  FADD R6, R5, R6 ;  /* 0x0000000605067221 */ /* 0x000fc80000000000 */
[----:B------:R-:W-:-:S07]  /*09f0*/  FADD R19, R6, R7 ;  /* 0x0000000706137221 */ /* 0x000fce0000000000 */
.L_x_12:
[----:B------:R-:W-:Y:S05]  /*0a00*/  @!P1 BRA `(.L_x_10) ;  /* 0x0000000000209947 */ /* 0x000fea0003800000 */
[----:B------:R-:W-:Y:S02]  /*0a10*/  LEA R2, R2, UR4, 0x2 ;  /* 0x0000000402027c11 */ /* 0x000fe4000f8e10ff */
[----:B------:R-:W-:-:S07]  /*0a20*/  IADD3 R0, PT, PT, -R0, RZ, RZ ;  /* 0x000000ff00007210 */ /* 0x000fce0007ffe1ff */
.L_x_13:
[----:B------:R0:W1:Y:S01]  /*0a30*/  LDS R4, [R2] ;  /* 0x0000000002047984 */ /* 0x0000620000000800 */
[----:B------:R-:W-:-:S04]  /*0a40*/  IADD3 R0, PT, PT, R0, 0x1, RZ ;  /* 0x0000000100007810 */ /* 0x000fc80007ffe0ff */
[----:B------:R-:W-:Y:S02]  /*0a50*/  ISETP.NE.AND P0, PT, R0, RZ, PT ;  /* 0x000000ff0000720c */ /* 0x000fe40003f05270 */
[----:B0-----:R-:W-:Y:S01]  /*0a60*/  IADD3 R2, PT, PT, R2, 0x4, RZ ;  /* 0x0000000402027810 */ /* 0x001fe20007ffe0ff */
[----:B-1----:R-:W-:-:S10]  /*0a70*/  FADD R19, R4, R19 ;  /* 0x0000001304137221 */ /* 0x002fd40000000000 */
[----:B------:R-:W-:Y:S05]  /*0a80*/  @P0 BRA `(.L_x_13) ;  /* 0xfffffffc00e80947 */ /* 0x000fea000383ffff */
.L_x_10:
[----:B------:R-:W0:Y:S02]  /*0a90*/  LDC.64 R2, c[0x0][0x390] ;  /* 0x0000e400ff027b82 */ /* 0x000e240000000a00 */
[----:B0-----:R-:W-:Y:S01]  /*0aa0*/  STG.E desc[UR6][R2.64], R19 ;  /* 0x0000001302007986 */ /* 0x001fe2000c101906 */
[----:B------:R-:W-:Y:S05]  /*0ab0*/  EXIT ;  /* 0x000000000000794d */ /* 0x000fea0003800000 */
.L_x_14:
[----:B------:R-:W-:-:S00]  /*0ac0*/  BRA `(.L_x_14) ;  /* 0xfffffffc00fc7947 */ /* 0x000fc0000383ffff */
[----:B------:R-:W-:-:S00]  /*0ad0*/  NOP ;  /* 0x0000000000007918 */ /* 0x000fc00000000000 */
        /* <DEDUP_REMOVED lines=10> */
.L_x_15:


//--------------------- .nv.shared._Z13dotProductGPUPfS_S_i --------------------------
	.section	.nv.shared._Z13dotProductGPUPfS_S_i,"aw",@nobits
	.sectionflags	@""
	.align	4
.nv.shared._Z13dotProductGPUPfS_S_i:
	.zero		2048


//--------------------- .nv.shared.reserved.0     --------------------------
	.section	.nv.shared.reserved.0,"aw",@nobits
	.weak		__nv_reservedSMEM_offset_0_alias
	.size		__nv_reservedSMEM_offset_0_alias, 0, 64
	.other		__nv_reservedSMEM_offset_0_alias,@"STO_CUDA_RESERVED_SHARED STV_DEFAULT"
__nv_reservedSMEM_offset_0_alias:
	.zero		0
	.zero		64


//--------------------- .nv.constant0._Z13dotProductGPUPfS_S_i --------------------------
	.section	.nv.constant0._Z13dotProductGPUPfS_S_i,"a",@progbits
	.sectionflags	@""
	.align	4
.nv.constant0._Z13dotProductGPUPfS_S_i:
	.zero		924


//--------------------- SYMBOLS --------------------------

	.type		.nv.reservedSmem.offset0,@object
	.size		.nv.reservedSmem.offset0,0x4
	.type		.nv.reservedSmem.cap,@object
	.size		.nv.reservedSmem.cap,0x4
